	.headerflags	@"EF_CUDA_TEXMODE_UNIFIED EF_CUDA_64BIT_ADDRESS EF_CUDA_ACCELERATORS EF_CUDA_SM90 EF_CUDA_VIRTUAL_SM(EF_CUDA_SM90)"
	.elftype	@"ET_EXEC"


//--------------------- .nv.info                  --------------------------
	.section	.nv.info,"",@"SHT_CUDA_INFO"
	.align	4


	//----- nvinfo : EIATTR_REGCOUNT
	.align		4
        /*0000*/ 	.byte	0x04, 0x2f
        /*0002*/ 	.short	(.L_2 - .L_1)
	.align		4
.L_1:
        /*0004*/ 	.word	index@(triton_per_fused__native_batch_norm_legit_exp_mul_repeat_sigmoid_0)
        /*0008*/ 	.word	0x0000001c


	//----- nvinfo : EIATTR_MIN_STACK_SIZE
	.align		4
.L_2:
        /*000c*/ 	.byte	0x04, 0x12
        /*000e*/ 	.short	(.L_4 - .L_3)
	.align		4
.L_3:
        /*0010*/ 	.word	index@(triton_per_fused__native_batch_norm_legit_exp_mul_repeat_sigmoid_0)
        /*0014*/ 	.word	0x00000000


	//----- nvinfo : EIATTR_FRAME_SIZE
	.align		4
.L_4:
        /*0018*/ 	.byte	0x04, 0x11
        /*001a*/ 	.short	(.L_6 - .L_5)
	.align		4
.L_5:
        /*001c*/ 	.word	index@(triton_per_fused__native_batch_norm_legit_exp_mul_repeat_sigmoid_0)
        /*0020*/ 	.word	0x00000000


	//----- nvinfo : EIATTR_MIN_STACK_SIZE
	.align		4
.L_6:
        /*0024*/ 	.byte	0x04, 0x12
        /*0026*/ 	.short	(.L_8 - .L_7)
	.align		4
.L_7:
        /*0028*/ 	.word	index@(triton_per_fused__native_batch_norm_legit_exp_mul_repeat_sigmoid_0)
        /*002c*/ 	.word	0x00000000
.L_8:


//--------------------- .nv.info.triton_per_fused__native_batch_norm_legit_exp_mul_repeat_sigmoid_0 --------------------------
	.section	.nv.info.triton_per_fused__native_batch_norm_legit_exp_mul_repeat_sigmoid_0,"",@"SHT_CUDA_INFO"
	.sectionflags	@""
	.align	4


	//----- nvinfo : EIATTR_CUDA_API_VERSION
	.align		4
        /*0000*/ 	.byte	0x04, 0x37
        /*0002*/ 	.short	(.L_10 - .L_9)
.L_9:
        /*0004*/ 	.word	0x0000007c


	//----- nvinfo : EIATTR_KPARAM_INFO
	.align		4
.L_10:
        /*0008*/ 	.byte	0x04, 0x17
        /*000a*/ 	.short	(.L_12 - .L_11)
.L_11:
        /*000c*/ 	.word	0x00000000
        /*0010*/ 	.short	0x000b
        /*0012*/ 	.short	0x0054
        /*0014*/ 	.byte	0x00, 0xf0, 0x11, 0x00


	//----- nvinfo : EIATTR_KPARAM_INFO
	.align		4
.L_12:
        /*0018*/ 	.byte	0x04, 0x17
        /*001a*/ 	.short	(.L_14 - .L_13)
.L_13:
        /*001c*/ 	.word	0x00000000
        /*0020*/ 	.short	0x000a
        /*0022*/ 	.short	0x0050
        /*0024*/ 	.byte	0x00, 0xf0, 0x11, 0x00


	//----- nvinfo : EIATTR_KPARAM_INFO
	.align		4
.L_14:
        /*0028*/ 	.byte	0x04, 0x17
        /*002a*/ 	.short	(.L_16 - .L_15)
.L_15:
        /*002c*/ 	.word	0x00000000
        /*0030*/ 	.short	0x0009
        /*0032*/ 	.short	0x0048
        /*0034*/ 	.byte	0x00, 0xf4, 0x21, 0x00


	//----- nvinfo : EIATTR_KPARAM_INFO
	.align		4
.L_16:
        /*0038*/ 	.byte	0x04, 0x17
        /*003a*/ 	.short	(.L_18 - .L_17)
.L_17:
        /*003c*/ 	.word	0x00000000
        /*0040*/ 	.short	0x0008
        /*0042*/ 	.short	0x0040
        /*0044*/ 	.byte	0x00, 0xf4, 0x21, 0x00


	//----- nvinfo : EIATTR_KPARAM_INFO
	.align		4
.L_18:
        /*0048*/ 	.byte	0x04, 0x17
        /*004a*/ 	.short	(.L_20 - .L_19)
.L_19:
        /*004c*/ 	.word	0x00000000
        /*0050*/ 	.short	0x0007
        /*0052*/ 	.short	0x0038
        /*0054*/ 	.byte	0x00, 0xf4, 0x21, 0x00


	//----- nvinfo : EIATTR_KPARAM_INFO
	.align		4
.L_20:
        /*0058*/ 	.byte	0x04, 0x17
        /*005a*/ 	.short	(.L_22 - .L_21)
.L_21:
        /*005c*/ 	.word	0x00000000
        /*0060*/ 	.short	0x0006
        /*0062*/ 	.short	0x0030
        /*0064*/ 	.byte	0x00, 0xf4, 0x21, 0x00


	//----- nvinfo : EIATTR_KPARAM_INFO
	.align		4
.L_22:
        /*0068*/ 	.byte	0x04, 0x17
        /*006a*/ 	.short	(.L_24 - .L_23)
.L_23:
        /*006c*/ 	.word	0x00000000
        /*0070*/ 	.short	0x0005
        /*0072*/ 	.short	0x0028
        /*0074*/ 	.byte	0x00, 0xf4, 0x21, 0x00


	//----- nvinfo : EIATTR_KPARAM_INFO
	.align		4
.L_24:
        /*0078*/ 	.byte	0x04, 0x17
        /*007a*/ 	.short	(.L_26 - .L_25)
.L_25:
        /*007c*/ 	.word	0x00000000
        /*0080*/ 	.short	0x0004
        /*0082*/ 	.short	0x0020
        /*0084*/ 	.byte	0x00, 0xf4, 0x21, 0x00


	//----- nvinfo : EIATTR_KPARAM_INFO
	.align		4
.L_26:
        /*0088*/ 	.byte	0x04, 0x17
        /*008a*/ 	.short	(.L_28 - .L_27)
.L_27:
        /*008c*/ 	.word	0x00000000
        /*0090*/ 	.short	0x0003
        /*0092*/ 	.short	0x0018
        /*0094*/ 	.byte	0x00, 0xf4, 0x21, 0x00


	//----- nvinfo : EIATTR_KPARAM_INFO
	.align		4
.L_28:
        /*0098*/ 	.byte	0x04, 0x17
        /*009a*/ 	.short	(.L_30 - .L_29)
.L_29:
        /*009c*/ 	.word	0x00000000
        /*00a0*/ 	.short	0x0002
        /*00a2*/ 	.short	0x0010
        /*00a4*/ 	.byte	0x00, 0xf4, 0x21, 0x00


	//----- nvinfo : EIATTR_KPARAM_INFO
	.align		4
.L_30:
        /*00a8*/ 	.byte	0x04, 0x17
        /*00aa*/ 	.short	(.L_32 - .L_31)
.L_31:
        /*00ac*/ 	.word	0x00000000
        /*00b0*/ 	.short	0x0001
        /*00b2*/ 	.short	0x0008
        /*00b4*/ 	.byte	0x00, 0xf4, 0x21, 0x00


	//----- nvinfo : EIATTR_KPARAM_INFO
	.align		4
.L_32:
        /*00b8*/ 	.byte	0x04, 0x17
        /*00ba*/ 	.short	(.L_34 - .L_33)
.L_33:
        /*00bc*/ 	.word	0x00000000
        /*00c0*/ 	.short	0x0000
        /*00c2*/ 	.short	0x0000
        /*00c4*/ 	.byte	0x00, 0xf4, 0x21, 0x00


	//----- nvinfo : EIATTR_SPARSE_MMA_MASK
	.align		4
.L_34:
        /*00c8*/ 	.byte	0x03, 0x50
        /*00ca*/ 	.short	0x0000


	//----- nvinfo : EIATTR_MAXREG_COUNT
	.align		4
        /*00cc*/ 	.byte	0x03, 0x1b
        /*00ce*/ 	.short	0x00ff


	//----- nvinfo : EIATTR_COOP_GROUP_MASK_REGIDS
	.align		4
        /*00d0*/ 	.byte	0x04, 0x29
        /*00d2*/ 	.short	(.L_36 - .L_35)


	//   ....[0]....
.L_35:
        /*00d4*/ 	.word	0xffffffff


	//   ....[1]....
        /*00d8*/ 	.word	0xffffffff


	//   ....[2]....
        /*00dc*/ 	.word	0xffffffff


	//   ....[3]....
        /*00e0*/ 	.word	0xffffffff


	//   ....[4]....
        /*00e4*/ 	.word	0xffffffff


	//   ....[5]....
        /*00e8*/ 	.word	0xffffffff


	//----- nvinfo : EIATTR_COOP_GROUP_INSTR_OFFSETS
	.align		4
.L_36:
        /*00ec*/ 	.byte	0x04, 0x28
        /*00ee*/ 	.short	(.L_38 - .L_37)


	//   ....[0]....
.L_37:
        /*00f0*/ 	.word	0x000002f0


	//   ....[1]....
        /*00f4*/ 	.word	0x00000320


	//   ....[2]....
        /*00f8*/ 	.word	0x00000350


	//   ....[3]....
        /*00fc*/ 	.word	0x000003e0


	//   ....[4]....
        /*0100*/ 	.word	0x00000400


	//   ....[5]....
        /*0104*/ 	.word	0x00000420


	//----- nvinfo : EIATTR_EXIT_INSTR_OFFSETS
	.align		4
.L_38:
        /*0108*/ 	.byte	0x04, 0x1c
        /*010a*/ 	.short	(.L_40 - .L_39)


	//   ....[0]....
.L_39:
        /*010c*/ 	.word	0x00000930


	//   ....[1]....
        /*0110*/ 	.word	0x00000960


	//----- nvinfo : EIATTR_REQNTID
	.align		4
.L_40:
        /*0114*/ 	.byte	0x04, 0x10
        /*0116*/ 	.short	(.L_42 - .L_41)
.L_41:
        /*0118*/ 	.word	0x00000040
        /*011c*/ 	.word	0x00000001
        /*0120*/ 	.word	0x00000001


	//----- nvinfo : EIATTR_CBANK_PARAM_SIZE
	.align		4
.L_42:
        /*0124*/ 	.byte	0x03, 0x19
        /*0126*/ 	.short	0x0058


	//----- nvinfo : EIATTR_PARAM_CBANK
	.align		4
        /*0128*/ 	.byte	0x04, 0x0a
        /*012a*/ 	.short	(.L_44 - .L_43)
	.align		4
.L_43:
        /*012c*/ 	.word	index@(.nv.constant0.triton_per_fused__native_batch_norm_legit_exp_mul_repeat_sigmoid_0)
        /*0130*/ 	.short	0x0210
        /*0132*/ 	.short	0x0058


	//----- nvinfo : EIATTR_SW_WAR
	.align		4
.L_44:
        /*0134*/ 	.byte	0x04, 0x36
        /*0136*/ 	.short	(.L_46 - .L_45)
.L_45:
        /*0138*/ 	.word	0x00000008
.L_46:


//--------------------- .nv.callgraph             --------------------------
	.section	.nv.callgraph,"",@"SHT_CUDA_CALLGRAPH"
	.align	4
	.sectionentsize	8
	.align		4
        /*0000*/ 	.word	0x00000000
	.align		4
        /*0004*/ 	.word	0xffffffff
	.align		4
        /*0008*/ 	.word	0x00000000
	.align		4
        /*000c*/ 	.word	0xfffffffe
	.align		4
        /*0010*/ 	.word	0x00000000
	.align		4
        /*0014*/ 	.word	0xfffffffd
	.align		4
        /*0018*/ 	.word	0x00000000
	.align		4
        /*001c*/ 	.word	0xfffffffc


//--------------------- .nv.constant4             --------------------------
	.section	.nv.constant4,"a",@progbits
	.align	8
	.align		8
.nv.constant4:
        /*0000*/ 	.dword	_$_str


//--------------------- .text.triton_per_fused__native_batch_norm_legit_exp_mul_repeat_sigmoid_0 --------------------------
	.section	.text.triton_per_fused__native_batch_norm_legit_exp_mul_repeat_sigmoid_0,"ax",@progbits
	.sectionflags	@"SHF_BARRIERS=1"
	.align	128
        .global         triton_per_fused__native_batch_norm_legit_exp_mul_repeat_sigmoid_0
        .type           triton_per_fused__native_batch_norm_legit_exp_mul_repeat_sigmoid_0,@function
        .size           triton_per_fused__native_batch_norm_legit_exp_mul_repeat_sigmoid_0,(.L_x_1 - triton_per_fused__native_batch_norm_legit_exp_mul_repeat_sigmoid_0)
        .other          triton_per_fused__native_batch_norm_legit_exp_mul_repeat_sigmoid_0,@"STO_CUDA_ENTRY STV_DEFAULT"
triton_per_fused__native_batch_norm_legit_exp_mul_repeat_sigmoid_0:
.text.triton_per_fused__native_batch_norm_legit_exp_mul_repeat_sigmoid_0:
[----:B------:R-:W0:Y:S01]  /*0000*/  LDC R1, c[0x0][0x28] ;  /* 0x00000a00ff017b82 */ /* 0x000e220000000800 */
[----:B------:R-:W1:Y:S07]  /*0010*/  S2R R7, SR_TID.X ;  /* 0x0000000000077919 */ /* 0x000e6e0000002100 */
[----:B------:R-:W2:Y:S01]  /*0020*/  LDC.64 R8, c[0x0][0x228] ;  /* 0x00008a00ff087b82 */ /* 0x000ea20000000a00 */
[----:B------:R-:W-:Y:S01]  /*0030*/  ULDC.64 UR6, c[0x0][0x208] ;  /* 0x0000820000067ab9 */ /* 0x000fe20000000a00 */
[----:B------:R-:W3:Y:S06]  /*0040*/  S2R R5, SR_CTAID.X ;  /* 0x0000000000057919 */ /* 0x000eec0000002500 */
[----:B------:R-:W4:Y:S08]  /*0050*/  LDC.64 R10, c[0x0][0x218] ;  /* 0x00008600ff0a7b82 */ /* 0x000f300000000a00 */
[----:B------:R-:W5:Y:S01]  /*0060*/  LDC.64 R12, c[0x0][0x220] ;  /* 0x00008800ff0c7b82 */ /* 0x000f620000000a00 */
[----:B-1----:R-:W-:-:S02]  /*0070*/  SHF.R.U32.HI R16, RZ, 0x3, R7 ;  /* 0x00000003ff107819 */ /* 0x002fc40000011607 */
[----:B------:R-:W-:Y:S02]  /*0080*/  SHF.L.U32 R0, R7, 0x1, RZ ;  /* 0x0000000107007819 */ /* 0x000fe400000006ff */
[----:B---3--:R-:W-:Y:S02]  /*0090*/  SHF.L.U32 R4, R5, 0x3, RZ ;  /* 0x0000000305047819 */ /* 0x008fe400000006ff */
[----:B------:R-:W-:Y:S02]  /*00a0*/  SGXT.U32 R16, R16, 0x3 ;  /* 0x000000031010781a */ /* 0x000fe40000000000 */
[----:B------:R-:W-:Y:S02]  /*00b0*/  LOP3.LUT R3, R0, 0xe, RZ, 0xc0, !PT ;  /* 0x0000000e00037812 */ /* 0x000fe400078ec0ff */
[----:B------:R-:W-:-:S04]  /*00c0*/  LOP3.LUT R6, R4, R16, RZ, 0xfc, !PT ;  /* 0x0000001004067212 */ /* 0x000fc800078efcff */
[C---:B------:R-:W-:Y:S02]  /*00d0*/  ISETP.GE.AND P2, PT, R6.reuse, 0x10, PT ;  /* 0x000000100600780c */ /* 0x040fe40003f46270 */
[----:B------:R-:W-:Y:S02]  /*00e0*/  LEA R0, R6, R3, 0x4 ;  /* 0x0000000306007211 */ /* 0x000fe400078e20ff */
[----:B------:R-:W-:-:S03]  /*00f0*/  CS2R R2, SRZ ;  /* 0x0000000000027805 */ /* 0x000fc6000001ff00 */
[----:B--2---:R-:W-:-:S06]  /*0100*/  IMAD.WIDE R8, R0, 0x4, R8 ;  /* 0x0000000400087825 */ /* 0x004fcc00078e0208 */
[----:B------:R1:W2:Y:S01]  /*0110*/  @!P2 LDG.E.64 R2, desc[UR6][R8.64] ;  /* 0x000000060802a981 */ /* 0x0002a2000c1e1b00 */
[----:B------:R-:W-:-:S04]  /*0120*/  SHF.R.S32.HI R5, RZ, 0x1c, R5 ;  /* 0x0000001cff057819 */ /* 0x000fc80000011405 */
[----:B------:R-:W-:-:S04]  /*0130*/  SGXT R5, R5, 0x1 ;  /* 0x000000010505781a */ /* 0x000fc80000000200 */
[----:B------:R-:W-:Y:S01]  /*0140*/  LEA.HI R14, R5, R6, RZ, 0x2 ;  /* 0x00000006050e7211 */ /* 0x000fe200078f10ff */
[----:B-1----:R-:W1:Y:S03]  /*0150*/  LDC.64 R8, c[0x0][0x230] ;  /* 0x00008c00ff087b82 */ /* 0x002e660000000a00 */
[----:B------:R-:W-:-:S04]  /*0160*/  LOP3.LUT R15, R14, 0xfffffffc, RZ, 0xc0, !PT ;  /* 0xfffffffc0e0f7812 */ /* 0x000fc800078ec0ff */
[----:B------:R-:W-:Y:S02]  /*0170*/  IADD3 R23, R6, -R15, RZ ;  /* 0x8000000f06177210 */ /* 0x000fe40007ffe0ff */
[----:B------:R-:W-:-:S03]  /*0180*/  CS2R R14, SRZ ;  /* 0x00000000000e7805 */ /* 0x000fc6000001ff00 */
[----:B----4-:R-:W-:-:S04]  /*0190*/  IMAD.WIDE R20, R23, 0x4, R10 ;  /* 0x0000000417147825 */ /* 0x010fc800078e020a */
[----:B-----5:R-:W-:Y:S01]  /*01a0*/  IMAD.WIDE R22, R23, 0x4, R12 ;  /* 0x0000000417167825 */ /* 0x020fe200078e020c */
[----:B------:R-:W3:Y:S04]  /*01b0*/  @!P2 LDG.E.EL R15, desc[UR6][R20.64] ;  /* 0x00000006140fa981 */ /* 0x000ee8000c2e1900 */
[----:B------:R4:W3:Y:S01]  /*01c0*/  @!P2 LDG.E.EL R14, desc[UR6][R22.64] ;  /* 0x00000006160ea981 */ /* 0x0008e2000c2e1900 */
[----:B------:R-:W-:Y:S02]  /*01d0*/  LOP3.LUT R4, R4, 0x7, R7, 0xf8, !PT ;  /* 0x0000000704047812 */ /* 0x000fe400078ef807 */
[----:B------:R-:W-:Y:S01]  /*01e0*/  MOV R6, RZ ;  /* 0x000000ff00067202 */ /* 0x000fe20000000f00 */
[----:B-1----:R-:W-:Y:S01]  /*01f0*/  IMAD.WIDE R8, R0, 0x4, R8 ;  /* 0x0000000400087825 */ /* 0x002fe200078e0208 */
[----:B------:R-:W-:-:S02]  /*0200*/  LEA.HI R5, R5, R4, RZ, 0x2 ;  /* 0x0000000405057211 */ /* 0x000fc400078f10ff */
[----:B------:R-:W-:Y:S02]  /*0210*/  ISETP.GE.AND P0, PT, R4, 0x10, PT ;  /* 0x000000100400780c */ /* 0x000fe40003f06270 */
[----:B------:R-:W-:-:S04]  /*0220*/  LOP3.LUT R5, R5, 0xfffffffc, RZ, 0xc0, !PT ;  /* 0xfffffffc05057812 */ /* 0x000fc800078ec0ff */
[----:B------:R-:W-:-:S05]  /*0230*/  IADD3 R5, R4, -R5, RZ ;  /* 0x8000000504057210 */ /* 0x000fca0007ffe0ff */
[----:B------:R-:W-:-:S04]  /*0240*/  IMAD.WIDE R10, R5, 0x4, R10 ;  /* 0x00000004050a7825 */ /* 0x000fc800078e020a */
[----:B------:R-:W-:Y:S01]  /*0250*/  IMAD.WIDE R12, R5, 0x4, R12 ;  /* 0x00000004050c7825 */ /* 0x000fe200078e020c */
[----:B------:R-:W-:-:S04]  /*0260*/  HFMA2.MMA R5, -RZ, RZ, 0, 0 ;  /* 0x00000000ff057435 */ /* 0x000fc800000001ff */
[----:B------:R-:W5:Y:S06]  /*0270*/  @!P0 LDG.E.EL R6, desc[UR6][R12.64] ;  /* 0x000000060c068981 */ /* 0x000f6c000c2e1900 */
[----:B------:R1:W3:Y:S01]  /*0280*/  @!P0 LDG.E.EL R5, desc[UR6][R10.64] ;  /* 0x000000060a058981 */ /* 0x0002e2000c2e1900 */
[----:B----4-:R-:W-:Y:S01]  /*0290*/  HFMA2.MMA R23, -RZ, RZ, 1.375, 0 ;  /* 0x3d800000ff177435 */ /* 0x010fe200000001ff */
[----:B------:R-:W4:Y:S01]  /*02a0*/  S2UR UR5, SR_CgaCtaId ;  /* 0x00000000000579c3 */ /* 0x000f220000008800 */
[----:B--2---:R-:W-:Y:S02]  /*02b0*/  SEL R17, R2, RZ, !P2 ;  /* 0x000000ff02117207 */ /* 0x004fe40005000000 */
[----:B------:R-:W-:-:S05]  /*02c0*/  SEL R18, R3, RZ, !P2 ;  /* 0x000000ff03127207 */ /* 0x000fca0005000000 */
[----:B------:R-:W-:-:S05]  /*02d0*/  FADD R2, R17, R18 ;  /* 0x0000001211027221 */ /* 0x000fca0000000000 */
[----:B------:R-:W-:-:S05]  /*02e0*/  FSEL R2, R2, RZ, !P2 ;  /* 0x000000ff02027208 */ /* 0x000fca0005000000 */
[----:B------:R-:W2:Y:S02]  /*02f0*/  SHFL.BFLY PT, R19, R2, 0x4, 0x1f ;  /* 0x0c801f0002137f89 */ /* 0x000ea400000e0000 */
[----:B--2---:R-:W-:Y:S01]  /*0300*/  FADD R19, R2, R19 ;  /* 0x0000001302137221 */ /* 0x004fe20000000000 */
[----:B------:R-:W-:-:S04]  /*0310*/  CS2R R2, SRZ ;  /* 0x0000000000027805 */ /* 0x000fc8000001ff00 */
[----:B------:R-:W2:Y:S04]  /*0320*/  SHFL.BFLY PT, R20, R19, 0x2, 0x1f ;  /* 0x0c401f0013147f89 */ /* 0x000ea800000e0000 */
[----:B------:R1:W5:Y:S01]  /*0330*/  @!P2 LDG.E.64 R2, desc[UR6][R8.64] ;  /* 0x000000060802a981 */ /* 0x000362000c1e1b00 */
[----:B--2---:R-:W-:-:S05]  /*0340*/  FADD R20, R19, R20 ;  /* 0x0000001413147221 */ /* 0x004fca0000000000 */
[----:B------:R-:W2:Y:S02]  /*0350*/  SHFL.BFLY PT, R19, R20, 0x1, 0x1f ;  /* 0x0c201f0014137f89 */ /* 0x000ea400000e0000 */
[----:B--2---:R-:W-:Y:S01]  /*0360*/  FADD R19, R20, R19 ;  /* 0x0000001314137221 */ /* 0x004fe20000000000 */
[----:B------:R-:W-:Y:S01]  /*0370*/  UMOV UR4, 0x400 ;  /* 0x0000040000047882 */ /* 0x000fe20000000000 */
[----:B------:R-:W2:Y:S02]  /*0380*/  LDC.64 R20, c[0x0][0x248] ;  /* 0x00009200ff147b82 */ /* 0x000ea40000000a00 */
[C---:B------:R-:W-:Y:S01]  /*0390*/  FFMA R18, R19.reuse, -0.0625, R18 ;  /* 0xbd80000013127823 */ /* 0x040fe20000000012 */
[----:B------:R-:W-:-:S03]  /*03a0*/  FFMA R17, R19, -0.0625, R17 ;  /* 0xbd80000013117823 */ /* 0x000fc60000000011 */
[----:B------:R-:W-:-:S04]  /*03b0*/  FMUL R22, R18, R18 ;  /* 0x0000001212167220 */ /* 0x000fc80000400000 */
[----:B------:R-:W-:-:S05]  /*03c0*/  FFMA R22, R17, R17, R22 ;  /* 0x0000001111167223 */ /* 0x000fca0000000016 */
[----:B------:R-:W-:-:S05]  /*03d0*/  FSEL R22, R22, RZ, !P2 ;  /* 0x000000ff16167208 */ /* 0x000fca0005000000 */
[----:B01----:R-:W0:Y:S02]  /*03e0*/  SHFL.BFLY PT, R11, R22, 0x4, 0x1f ;  /* 0x0c801f00160b7f89 */ /* 0x003e2400000e0000 */
[----:B0-----:R-:W-:-:S05]  /*03f0*/  FADD R11, R22, R11 ;  /* 0x0000000b160b7221 */ /* 0x001fca0000000000 */
[----:B------:R-:W0:Y:S02]  /*0400*/  SHFL.BFLY PT, R8, R11, 0x2, 0x1f ;  /* 0x0c401f000b087f89 */ /* 0x000e2400000e0000 */
[----:B0-----:R-:W-:-:S05]  /*0410*/  FADD R9, R11, R8 ;  /* 0x000000080b097221 */ /* 0x001fca0000000000 */
[----:B------:R-:W0:Y:S02]  /*0420*/  SHFL.BFLY PT, R8, R9, 0x1, 0x1f ;  /* 0x0c201f0009087f89 */ /* 0x000e2400000e0000 */
[----:B0-----:R-:W-:-:S04]  /*0430*/  FADD R8, R9, R8 ;  /* 0x0000000809087221 */ /* 0x001fc80000000000 */
[----:B------:R-:W-:-:S06]  /*0440*/  FFMA R10, R8, R23, 9.9999997473787516356e-06 ;  /* 0x3727c5ac080a7423 */ /* 0x000fcc0000000017 */
[----:B------:R-:W0:Y:S02]  /*0450*/  MUFU.RSQ R10, R10 ;  /* 0x0000000a000a7308 */ /* 0x000e240000001400 */
[-C--:B0-----:R-:W-:Y:S01]  /*0460*/  FMUL R17, R17, R10.reuse ;  /* 0x0000000a11117220 */ /* 0x081fe20000400000 */
[----:B------:R-:W-:-:S03]  /*0470*/  FMUL R13, R18, R10 ;  /* 0x0000000a120d7220 */ /* 0x000fc60000400000 */
[-CC-:B---3--:R-:W-:Y:S01]  /*0480*/  FFMA R17, R17, R15.reuse, R14.reuse ;  /* 0x0000000f11117223 */ /* 0x188fe2000000000e */
[----:B------:R-:W-:-:S03]  /*0490*/  FFMA R13, R13, R15, R14 ;  /* 0x0000000f0d0d7223 */ /* 0x000fc6000000000e */
[----:B------:R-:W-:Y:S01]  /*04a0*/  FADD R17, RZ, -R17 ;  /* 0x80000011ff117221 */ /* 0x000fe20000000000 */
[----:B------:R-:W-:-:S03]  /*04b0*/  FADD R13, RZ, -R13 ;  /* 0x8000000dff0d7221 */ /* 0x000fc60000000000 */
[----:B------:R-:W-:Y:S01]  /*04c0*/  FMUL R17, R17, 1.4426950216293334961 ;  /* 0x3fb8aa3b11117820 */ /* 0x000fe20000400000 */
[----:B------:R-:W-:-:S04]  /*04d0*/  FMUL R13, R13, 1.4426950216293334961 ;  /* 0x3fb8aa3b0d0d7820 */ /* 0x000fc80000400000 */
[----:B------:R-:W-:Y:S02]  /*04e0*/  FSETP.GEU.AND P0, PT, R17, -126, PT ;  /* 0xc2fc00001100780b */ /* 0x000fe40003f0e000 */
[----:B------:R-:W-:Y:S01]  /*04f0*/  FSETP.GEU.AND P1, PT, R13, -126, PT ;  /* 0xc2fc00000d00780b */ /* 0x000fe20003f2e000 */
[----:B----4-:R-:W-:-:S06]  /*0500*/  UPRMT UR4, UR5, 0x654, UR4 ;  /* 0x0000065405047896 */ /* 0x010fcc0008000004 */
[----:B------:R-:W-:-:S04]  /*0510*/  LEA R16, R16, UR4, 0x2 ;  /* 0x0000000410107c11 */ /* 0x000fc8000f8e10ff */
[----:B------:R-:W-:Y:S02]  /*0520*/  @!P0 FMUL R17, R17, 0.5 ;  /* 0x3f00000011118820 */ /* 0x000fe40000400000 */
[----:B------:R-:W-:Y:S02]  /*0530*/  @!P1 FMUL R13, R13, 0.5 ;  /* 0x3f0000000d0d9820 */ /* 0x000fe40000400000 */
[----:B------:R-:W0:Y:S01]  /*0540*/  MUFU.EX2 R9, R17 ;  /* 0x0000001100097308 */ /* 0x000e220000000800 */
[----:B------:R1:W-:Y:S07]  /*0550*/  STS [R16], R19 ;  /* 0x0000001310007388 */ /* 0x0003ee0000000800 */
[----:B------:R-:W3:Y:S01]  /*0560*/  MUFU.EX2 R10, R13 ;  /* 0x0000000d000a7308 */ /* 0x000ee20000000800 */
[----:B-1----:R-:W1:Y:S01]  /*0570*/  LDC.64 R18, c[0x0][0x258] ;  /* 0x00009600ff127b82 */ /* 0x002e620000000a00 */
[----:B0-----:R-:W-:-:S04]  /*0580*/  @!P0 FMUL R9, R9, R9 ;  /* 0x0000000909098220 */ /* 0x001fc80000400000 */
[----:B------:R-:W-:Y:S01]  /*0590*/  FADD R11, R9, 1 ;  /* 0x3f800000090b7421 */ /* 0x000fe20000000000 */
[----:B------:R-:W-:Y:S01]  /*05a0*/  LOP3.LUT R9, R7, 0x7, RZ, 0xc0, !PT ;  /* 0x0000000707097812 */ /* 0x000fe200078ec0ff */
[----:B---3--:R-:W-:-:S04]  /*05b0*/  @!P1 FMUL R10, R10, R10 ;  /* 0x0000000a0a0a9220 */ /* 0x008fc80000400000 */
[----:B------:R-:W-:Y:S01]  /*05c0*/  FADD R12, R10, 1 ;  /* 0x3f8000000a0c7421 */ /* 0x000fe20000000000 */
[----:B------:R-:W-:Y:S01]  /*05d0*/  LEA R10, R9, UR4, 0x2 ;  /* 0x00000004090a7c11 */ /* 0x000fe2000f8e10ff */
[----:B------:R-:W-:Y:S03]  /*05e0*/  BAR.SYNC.DEFER_BLOCKING 0x0 ;  /* 0x0000000000007b1d */ /* 0x000fe60000010000 */
[----:B------:R-:W-:-:S03]  /*05f0*/  FSETP.GT.AND P1, PT, R12, 8.50705917302346158658e+37, PT ;  /* 0x7e8000000c00780b */ /* 0x000fc60003f24000 */
[----:B------:R-:W-:Y:S02]  /*0600*/  LDS R22, [R10] ;  /* 0x000000000a167984 */ /* 0x000fe40000000800 */
[----:B------:R-:W-:Y:S01]  /*0610*/  BAR.SYNC.DEFER_BLOCKING 0x0 ;  /* 0x0000000000007b1d */ /* 0x000fe20000010000 */
[----:B------:R-:W-:-:S07]  /*0620*/  FSETP.GT.AND P0, PT, R11, 8.50705917302346158658e+37, PT ;  /* 0x7e8000000b00780b */ /* 0x000fce0003f04000 */
[----:B------:R-:W-:-:S06]  /*0630*/  @P1 FMUL R12, R12, 0.25 ;  /* 0x3e8000000c0c1820 */ /* 0x000fcc0000400000 */
[----:B------:R-:W0:Y:S01]  /*0640*/  MUFU.RCP R12, R12 ;  /* 0x0000000c000c7308 */ /* 0x000e220000001000 */
[----:B------:R-:W-:Y:S01]  /*0650*/  MOV R13, 0x3e800000 ;  /* 0x3e800000000d7802 */ /* 0x000fe20000000f00 */
[----:B------:R-:W-:Y:S01]  /*0660*/  @P0 FMUL R11, R11, 0.25 ;  /* 0x3e8000000b0b0820 */ /* 0x000fe20000400000 */
[----:B------:R3:W-:Y:S01]  /*0670*/  STS [R16], R8 ;  /* 0x0000000810007388 */ /* 0x0007e20000000800 */
[----:B------:R-:W-:Y:S01]  /*0680*/  BAR.SYNC.DEFER_BLOCKING 0x0 ;  /* 0x0000000000007b1d */ /* 0x000fe20000010000 */
[----:B------:R-:W-:-:S05]  /*0690*/  FSEL R9, R13, 1, P1 ;  /* 0x3f8000000d097808 */ /* 0x000fca0000800000 */
[----:B------:R-:W4:Y:S01]  /*06a0*/  MUFU.RCP R11, R11 ;  /* 0x0000000b000b7308 */ /* 0x000f220000001000 */
[----:B0-----:R-:W-:Y:S01]  /*06b0*/  FMUL R9, R12, R9 ;  /* 0x000000090c097220 */ /* 0x001fe20000400000 */
[----:B------:R-:W-:Y:S01]  /*06c0*/  FSEL R14, R13, 1, P0 ;  /* 0x3f8000000d0e7808 */ /* 0x000fe20000000000 */
[----:B---3--:R-:W0:Y:S02]  /*06d0*/  LDC.64 R16, c[0x0][0x250] ;  /* 0x00009400ff107b82 */ /* 0x008e240000000a00 */
[----:B------:R-:W-:-:S04]  /*06e0*/  FMUL R9, R9, 12 ;  /* 0x4140000009097820 */ /* 0x000fc80000400000 */
[----:B------:R-:W-:Y:S02]  /*06f0*/  FMUL R13, R9, 1.4426950216293334961 ;  /* 0x3fb8aa3b090d7820 */ /* 0x000fe40000400000 */
[----:B------:R-:W3:Y:S01]  /*0700*/  LDC.64 R8, c[0x0][0x240] ;  /* 0x00009000ff087b82 */ /* 0x000ee20000000a00 */
[----:B------:R1:W0:Y:S01]  /*0710*/  LDS R24, [R10] ;  /* 0x000000000a187984 */ /* 0x0002220000000800 */
[----:B----4-:R-:W-:-:S06]  /*0720*/  FMUL R11, R11, R14 ;  /* 0x0000000e0b0b7220 */ /* 0x010fcc0000400000 */
[----:B------:R-:W4:Y:S01]  /*0730*/  LDC.64 R14, c[0x0][0x238] ;  /* 0x00008e00ff0e7b82 */ /* 0x000f220000000a00 */
[----:B------:R-:W-:Y:S01]  /*0740*/  FMUL R11, R11, 12 ;  /* 0x414000000b0b7820 */ /* 0x000fe20000400000 */
[----:B------:R-:W-:-:S03]  /*0750*/  LOP3.LUT P0, RZ, R7, 0x38, RZ, 0xc0, !PT ;  /* 0x0000003807ff7812 */ /* 0x000fc6000780c0ff */
[----:B------:R-:W-:Y:S01]  /*0760*/  FMUL R12, R11, 1.4426950216293334961 ;  /* 0x3fb8aa3b0b0c7820 */ /* 0x000fe20000400000 */
[----:B------:R-:W-:Y:S02]  /*0770*/  FSETP.GEU.AND P3, PT, R13, -126, PT ;  /* 0xc2fc00000d00780b */ /* 0x000fe40003f6e000 */
[----:B-1----:R-:W1:Y:S01]  /*0780*/  LDC.64 R10, c[0x0][0x210] ;  /* 0x00008400ff0a7b82 */ /* 0x002e620000000a00 */
[----:B------:R-:W-:Y:S02]  /*0790*/  ISETP.LT.AND P0, PT, R4, 0x10, !P0 ;  /* 0x000000100400780c */ /* 0x000fe40004701270 */
[----:B------:R-:W-:Y:S01]  /*07a0*/  FSETP.GEU.AND P1, PT, R12, -126, PT ;  /* 0xc2fc00000c00780b */ /* 0x000fe20003f2e000 */
[----:B---3--:R-:W-:-:S07]  /*07b0*/  IMAD.WIDE R8, R4, 0x4, R8 ;  /* 0x0000000404087825 */ /* 0x008fce00078e0208 */
[----:B------:R-:W-:Y:S01]  /*07c0*/  @!P3 FMUL R13, R13, 0.5 ;  /* 0x3f0000000d0db820 */ /* 0x000fe20000400000 */
[----:B----4-:R-:W-:-:S04]  /*07d0*/  IMAD.WIDE R14, R4, 0x4, R14 ;  /* 0x00000004040e7825 */ /* 0x010fc800078e020e */
[----:B------:R-:W-:Y:S01]  /*07e0*/  @!P1 FMUL R12, R12, 0.5 ;  /* 0x3f0000000c0c9820 */ /* 0x000fe20000400000 */
[----:B------:R3:W-:Y:S01]  /*07f0*/  @P0 STG.E desc[UR6][R14.64], R5 ;  /* 0x000000050e000986 */ /* 0x0007e2000c101906 */
[----:B------:R-:W4:Y:S03]  /*0800*/  MUFU.EX2 R13, R13 ;  /* 0x0000000d000d7308 */ /* 0x000f260000000800 */
[----:B-----5:R3:W-:Y:S01]  /*0810*/  @P0 STG.E desc[UR6][R8.64], R6 ;  /* 0x0000000608000986 */ /* 0x0207e2000c101906 */
[----:B0-----:R-:W-:-:S04]  /*0820*/  FFMA R7, R24, R23, 9.9999997473787516356e-06 ;  /* 0x3727c5ac18077423 */ /* 0x001fc80000000017 */
[----:B------:R-:W0:Y:S01]  /*0830*/  MUFU.EX2 R12, R12 ;  /* 0x0000000c000c7308 */ /* 0x000e220000000800 */
[----:B------:R-:W-:-:S07]  /*0840*/  SEL R23, R2, RZ, !P2 ;  /* 0x000000ff02177207 */ /* 0x000fce0005000000 */
[----:B------:R-:W5:Y:S01]  /*0850*/  MUFU.RSQ R7, R7 ;  /* 0x0000000700077308 */ /* 0x000f620000001400 */
[----:B------:R-:W-:Y:S01]  /*0860*/  SEL R2, R3, RZ, !P2 ;  /* 0x000000ff03027207 */ /* 0x000fe20005000000 */
[----:B----4-:R-:W-:Y:S01]  /*0870*/  @!P3 FMUL R13, R13, R13 ;  /* 0x0000000d0d0db220 */ /* 0x010fe20000400000 */
[----:B-1----:R-:W-:Y:S01]  /*0880*/  IMAD.WIDE R10, R4, 0x4, R10 ;  /* 0x00000004040a7825 */ /* 0x002fe200078e020a */
[----:B------:R-:W-:Y:S03]  /*0890*/  BAR.SYNC.DEFER_BLOCKING 0x0 ;  /* 0x0000000000007b1d */ /* 0x000fe60000010000 */
[----:B0-----:R-:W-:Y:S01]  /*08a0*/  @!P1 FMUL R12, R12, R12 ;  /* 0x0000000c0c0c9220 */ /* 0x001fe20000400000 */
[----:B------:R-:W-:-:S04]  /*08b0*/  IMAD.WIDE R16, R0, 0x4, R16 ;  /* 0x0000000400107825 */ /* 0x000fc800078e0210 */
[----:B------:R-:W-:Y:S01]  /*08c0*/  FMUL R25, R2, R13 ;  /* 0x0000000d02197220 */ /* 0x000fe20000400000 */
[----:B------:R-:W-:Y:S01]  /*08d0*/  FMUL R24, R23, R12 ;  /* 0x0000000c17187220 */ /* 0x000fe20000400000 */
[----:B------:R-:W-:-:S04]  /*08e0*/  IMAD.WIDE R18, R0, 0x4, R18 ;  /* 0x0000000400127825 */ /* 0x000fc800078e0212 */
[----:B--2---:R-:W-:Y:S01]  /*08f0*/  IMAD.WIDE R20, R4, 0x4, R20 ;  /* 0x0000000404147825 */ /* 0x004fe200078e0214 */
[----:B-----5:R3:W-:Y:S04]  /*0900*/  @P0 STG.E desc[UR6][R10.64], R7 ;  /* 0x000000070a000986 */ /* 0x0207e8000c101906 */
[----:B------:R3:W-:Y:S04]  /*0910*/  @!P2 STG.E.64 desc[UR6][R16.64], R12 ;  /* 0x0000000c1000a986 */ /* 0x0007e8000c101b06 */
[----:B------:R3:W-:Y:S01]  /*0920*/  @!P2 STG.E.64 desc[UR6][R18.64], R24 ;  /* 0x000000181200a986 */ /* 0x0007e2000c101b06 */
[----:B------:R-:W-:Y:S05]  /*0930*/  @!P0 EXIT ;  /* 0x000000000000894d */ /* 0x000fea0003800000 */
[----:B------:R-:W-:-:S05]  /*0940*/  FMUL R3, R22, 0.0625 ;  /* 0x3d80000016037820 */ /* 0x000fca0000400000 */
[----:B------:R-:W-:Y:S01]  /*0950*/  STG.E desc[UR6][R20.64], R3 ;  /* 0x0000000314007986 */ /* 0x000fe2000c101906 */
[----:B------:R-:W-:Y:S05]  /*0960*/  EXIT ;  /* 0x000000000000794d */ /* 0x000fea0003800000 */
.L_x_0:
[----:B------:R-:W-:-:S00]  /*0970*/  BRA `(.L_x_0) ;  /* 0xfffffffc00fc7947 */ /* 0x000fc0000383ffff */
[----:B------:R-:W-:-:S00]  /*0980*/  NOP ;  /* 0x0000000000007918 */ /* 0x000fc00000000000 */
[----:B------:R-:W-:-:S00]  /*0990*/  NOP ;  /* 0x0000000000007918 */ /* 0x000fc00000000000 */
[----:B------:R-:W-:-:S00]  /*09a0*/  NOP ;  /* 0x0000000000007918 */ /* 0x000fc00000000000 */
[----:B------:R-:W-:-:S00]  /*09b0*/  NOP ;  /* 0x0000000000007918 */ /* 0x000fc00000000000 */
[----:B------:R-:W-:-:S00]  /*09c0*/  NOP ;  /* 0x0000000000007918 */ /* 0x000fc00000000000 */
[----:B------:R-:W-:-:S00]  /*09d0*/  NOP ;  /* 0x0000000000007918 */ /* 0x000fc00000000000 */
[----:B------:R-:W-:-:S00]  /*09e0*/  NOP ;  /* 0x0000000000007918 */ /* 0x000fc00000000000 */
[----:B------:R-:W-:-:S00]  /*09f0*/  NOP ;  /* 0x0000000000007918 */ /* 0x000fc00000000000 */
.L_x_1:


//--------------------- .nv.global.init           --------------------------
	.section	.nv.global.init,"aw",@progbits
.nv.global.init:
	.type		_$_str,@object
	.size		_$_str,(.L_0 - _$_str)
_$_str:
        /*0000*/ 	.byte	0x5f, 0x5f, 0x43, 0x55, 0x44, 0x41, 0x5f, 0x46, 0x54, 0x5a, 0x00
.L_0:


//--------------------- .nv.shared.triton_per_fused__native_batch_norm_legit_exp_mul_repeat_sigmoid_0 --------------------------
	.section	.nv.shared.triton_per_fused__native_batch_norm_legit_exp_mul_repeat_sigmoid_0,"aw",@nobits
	.sectionflags	@""
	.align	16
	.zero		1024


//--------------------- .nv.constant0.triton_per_fused__native_batch_norm_legit_exp_mul_repeat_sigmoid_0 --------------------------
	.section	.nv.constant0.triton_per_fused__native_batch_norm_legit_exp_mul_repeat_sigmoid_0,"a",@progbits
	.sectionflags	@""
	.align	4
.nv.constant0.triton_per_fused__native_batch_norm_legit_exp_mul_repeat_sigmoid_0:
	.zero		616
